	.headerflags	@"EF_CUDA_TEXMODE_UNIFIED EF_CUDA_64BIT_ADDRESS EF_CUDA_ACCELERATORS EF_CUDA_SM90 EF_CUDA_VIRTUAL_SM(EF_CUDA_SM90)"
	.elftype	@"ET_EXEC"


//--------------------- .nv.info                  --------------------------
	.section	.nv.info,"",@"SHT_CUDA_INFO"
	.align	4


	//----- nvinfo : EIATTR_REGCOUNT
	.align		4
        /*0000*/ 	.byte	0x04, 0x2f
        /*0002*/ 	.short	(.L_1 - .L_0)
	.align		4
.L_0:
        /*0004*/ 	.word	index@(triton_poi_fused__to_copy_arange_clamp_mul_sub_43)
        /*0008*/ 	.word	0x0000000a


	//----- nvinfo : EIATTR_MIN_STACK_SIZE
	.align		4
.L_1:
        /*000c*/ 	.byte	0x04, 0x12
        /*000e*/ 	.short	(.L_3 - .L_2)
	.align		4
.L_2:
        /*0010*/ 	.word	index@(triton_poi_fused__to_copy_arange_clamp_mul_sub_43)
        /*0014*/ 	.word	0x00000000


	//----- nvinfo : EIATTR_FRAME_SIZE
	.align		4
.L_3:
        /*0018*/ 	.byte	0x04, 0x11
        /*001a*/ 	.short	(.L_5 - .L_4)
	.align		4
.L_4:
        /*001c*/ 	.word	index@(triton_poi_fused__to_copy_arange_clamp_mul_sub_43)
        /*0020*/ 	.word	0x00000000


	//----- nvinfo : EIATTR_MIN_STACK_SIZE
	.align		4
.L_5:
        /*0024*/ 	.byte	0x04, 0x12
        /*0026*/ 	.short	(.L_7 - .L_6)
	.align		4
.L_6:
        /*0028*/ 	.word	index@(triton_poi_fused__to_copy_arange_clamp_mul_sub_43)
        /*002c*/ 	.word	0x00000000
.L_7:


//--------------------- .nv.info.triton_poi_fused__to_copy_arange_clamp_mul_sub_43 --------------------------
	.section	.nv.info.triton_poi_fused__to_copy_arange_clamp_mul_sub_43,"",@"SHT_CUDA_INFO"
	.sectionflags	@""
	.align	4


	//----- nvinfo : EIATTR_CUDA_API_VERSION
	.align		4
        /*0000*/ 	.byte	0x04, 0x37
        /*0002*/ 	.short	(.L_9 - .L_8)
.L_8:
        /*0004*/ 	.word	0x0000007c


	//----- nvinfo : EIATTR_KPARAM_INFO
	.align		4
.L_9:
        /*0008*/ 	.byte	0x04, 0x17
        /*000a*/ 	.short	(.L_11 - .L_10)
.L_10:
        /*000c*/ 	.word	0x00000000
        /*0010*/ 	.short	0x0001
        /*0012*/ 	.short	0x0008
        /*0014*/ 	.byte	0x00, 0xf0, 0x11, 0x00


	//----- nvinfo : EIATTR_KPARAM_INFO
	.align		4
.L_11:
        /*0018*/ 	.byte	0x04, 0x17
        /*001a*/ 	.short	(.L_13 - .L_12)
.L_12:
        /*001c*/ 	.word	0x00000000
        /*0020*/ 	.short	0x0000
        /*0022*/ 	.short	0x0000
        /*0024*/ 	.byte	0x00, 0xf4, 0x21, 0x00


	//----- nvinfo : EIATTR_SPARSE_MMA_MASK
	.align		4
.L_13:
        /*0028*/ 	.byte	0x03, 0x50
        /*002a*/ 	.short	0x0000


	//----- nvinfo : EIATTR_MAXREG_COUNT
	.align		4
        /*002c*/ 	.byte	0x03, 0x1b
        /*002e*/ 	.short	0x00ff


	//----- nvinfo : EIATTR_EXIT_INSTR_OFFSETS
	.align		4
        /*0030*/ 	.byte	0x04, 0x1c
        /*0032*/ 	.short	(.L_15 - .L_14)


	//   ....[0]....
.L_14:
        /*0034*/ 	.word	0x000000f0


	//   ....[1]....
        /*0038*/ 	.word	0x00000120


	//----- nvinfo : EIATTR_REQNTID
	.align		4
.L_15:
        /*003c*/ 	.byte	0x04, 0x10
        /*003e*/ 	.short	(.L_17 - .L_16)
.L_16:
        /*0040*/ 	.word	0x00000020
        /*0044*/ 	.word	0x00000001
        /*0048*/ 	.word	0x00000001


	//----- nvinfo : EIATTR_CBANK_PARAM_SIZE
	.align		4
.L_17:
        /*004c*/ 	.byte	0x03, 0x19
        /*004e*/ 	.short	0x000c


	//----- nvinfo : EIATTR_PARAM_CBANK
	.align		4
        /*0050*/ 	.byte	0x04, 0x0a
        /*0052*/ 	.short	(.L_19 - .L_18)
	.align		4
.L_18:
        /*0054*/ 	.word	index@(.nv.constant0.triton_poi_fused__to_copy_arange_clamp_mul_sub_43)
        /*0058*/ 	.short	0x0210
        /*005a*/ 	.short	0x000c


	//----- nvinfo : EIATTR_SW_WAR
	.align		4
.L_19:
        /*005c*/ 	.byte	0x04, 0x36
        /*005e*/ 	.short	(.L_21 - .L_20)
.L_20:
        /*0060*/ 	.word	0x00000008
.L_21:


//--------------------- .nv.callgraph             --------------------------
	.section	.nv.callgraph,"",@"SHT_CUDA_CALLGRAPH"
	.align	4
	.sectionentsize	8
	.align		4
        /*0000*/ 	.word	0x00000000
	.align		4
        /*0004*/ 	.word	0xffffffff
	.align		4
        /*0008*/ 	.word	0x00000000
	.align		4
        /*000c*/ 	.word	0xfffffffe
	.align		4
        /*0010*/ 	.word	0x00000000
	.align		4
        /*0014*/ 	.word	0xfffffffd
	.align		4
        /*0018*/ 	.word	0x00000000
	.align		4
        /*001c*/ 	.word	0xfffffffc


//--------------------- .text.triton_poi_fused__to_copy_arange_clamp_mul_sub_43 --------------------------
	.section	.text.triton_poi_fused__to_copy_arange_clamp_mul_sub_43,"ax",@progbits
	.align	128
        .global         triton_poi_fused__to_copy_arange_clamp_mul_sub_43
        .type           triton_poi_fused__to_copy_arange_clamp_mul_sub_43,@function
        .size           triton_poi_fused__to_copy_arange_clamp_mul_sub_43,(.L_x_1 - triton_poi_fused__to_copy_arange_clamp_mul_sub_43)
        .other          triton_poi_fused__to_copy_arange_clamp_mul_sub_43,@"STO_CUDA_ENTRY STV_DEFAULT"
triton_poi_fused__to_copy_arange_clamp_mul_sub_43:
.text.triton_poi_fused__to_copy_arange_clamp_mul_sub_43:
[----:B------:R-:W0:Y:S02]  /*0000*/  LDC R1, c[0x0][0x28] ;  /* 0x00000a00ff017b82 */ /* 0x000e240000000800 */
[----:B------:R-:W1:Y:S01]  /*0010*/  S2R R6, SR_TID.X ;  /* 0x0000000000067919 */ /* 0x000e620000002100 */
[----:B------:R-:W2:Y:S01]  /*0020*/  LDC.64 R2, c[0x0][0x210] ;  /* 0x00008400ff027b82 */ /* 0x000ea20000000a00 */
[----:B------:R-:W3:Y:S01]  /*0030*/  S2R R5, SR_CTAID.X ;  /* 0x0000000000057919 */ /* 0x000ee20000002500 */
[C---:B-1----:R-:W-:Y:S02]  /*0040*/  LOP3.LUT R0, R6.reuse, 0xf, RZ, 0xc0, !PT ;  /* 0x0000000f06007812 */ /* 0x042fe400078ec0ff */
[----:B------:R-:W-:-:S03]  /*0050*/  LOP3.LUT P0, RZ, R6, 0x10, RZ, 0xc0, !PT ;  /* 0x0000001006ff7812 */ /* 0x000fc6000780c0ff */
[----:B---3--:R-:W-:-:S04]  /*0060*/  IMAD R5, R5, 0x10, R0 ;  /* 0x0000001005057824 */ /* 0x008fc800078e0200 */
[C---:B--2---:R-:W-:Y:S01]  /*0070*/  IMAD.WIDE R2, R5.reuse, 0x4, R2 ;  /* 0x0000000405027825 */ /* 0x044fe200078e0202 */
[----:B------:R-:W-:Y:S02]  /*0080*/  I2FP.F32.S32 R0, R5 ;  /* 0x0000000500007245 */ /* 0x000fe40000201400 */
[----:B------:R-:W-:-:S03]  /*0090*/  ISETP.LT.AND P0, PT, R5, 0x10, !P0 ;  /* 0x000000100500780c */ /* 0x000fc60004701270 */
[----:B------:R-:W-:-:S05]  /*00a0*/  FMUL R0, R0, 0.46666666865348815918 ;  /* 0x3eeeeeef00007820 */ /* 0x000fca0000400000 */
[----:B------:R-:W-:-:S04]  /*00b0*/  FMNMX R0, RZ, R0, !PT ;  /* 0x00000000ff007209 */ /* 0x000fc80007800000 */
[----:B------:R-:W1:Y:S02]  /*00c0*/  F2I.TRUNC.NTZ R4, R0 ;  /* 0x0000000000047305 */ /* 0x000e64000020f100 */
[----:B-1----:R-:W-:-:S05]  /*00d0*/  I2FP.F32.S32 R7, R4 ;  /* 0x0000000400077245 */ /* 0x002fca0000201400 */
[----:B------:R-:W-:Y:S01]  /*00e0*/  FADD.SAT R7, R0, -R7 ;  /* 0x8000000700077221 */ /* 0x000fe20000002000 */
[----:B------:R-:W-:Y:S06]  /*00f0*/  @!P0 EXIT ;  /* 0x000000000000894d */ /* 0x000fec0003800000 */
[----:B------:R-:W-:Y:S02]  /*0100*/  ULDC.64 UR4, c[0x0][0x208] ;  /* 0x0000820000047ab9 */ /* 0x000fe40000000a00 */
[----:B------:R-:W-:Y:S01]  /*0110*/  STG.E desc[UR4][R2.64], R7 ;  /* 0x0000000702007986 */ /* 0x000fe2000c101904 */
[----:B------:R-:W-:Y:S05]  /*0120*/  EXIT ;  /* 0x000000000000794d */ /* 0x000fea0003800000 */
.L_x_0:
[----:B------:R-:W-:-:S00]  /*0130*/  BRA `(.L_x_0) ;  /* 0xfffffffc00fc7947 */ /* 0x000fc0000383ffff */
[----:B------:R-:W-:-:S00]  /*0140*/  NOP ;  /* 0x0000000000007918 */ /* 0x000fc00000000000 */
        /* <DEDUP_REMOVED lines=11> */
.L_x_1:


//--------------------- .nv.constant0.triton_poi_fused__to_copy_arange_clamp_mul_sub_43 --------------------------
	.section	.nv.constant0.triton_poi_fused__to_copy_arange_clamp_mul_sub_43,"a",@progbits
	.sectionflags	@""
	.align	4
.nv.constant0.triton_poi_fused__to_copy_arange_clamp_mul_sub_43:
	.zero		540
